//
// Generated by NVIDIA NVVM Compiler
//
// Compiler Build ID: CL-36424714
// Cuda compilation tools, release 13.0, V13.0.88
// Based on NVVM 20.0.0
//

.version 9.0
.target sm_100
.address_size 64

	// .globl	_Z9SSTVectorPfPii
// _ZZ4DMSVPfS_S_PiiE2Vs has been demoted

.visible .entry _Z9SSTVectorPfPii(
	.param .u64 .ptr .align 1 _Z9SSTVectorPfPii_param_0,
	.param .u64 .ptr .align 1 _Z9SSTVectorPfPii_param_1,
	.param .u32 _Z9SSTVectorPfPii_param_2
)
{
	.reg .pred 	%p<3>;
	.reg .b32 	%r<6>;
	.reg .b32 	%f<2>;
	.reg .b64 	%rd<8>;

	ld.param.u64 	%rd1, [_Z9SSTVectorPfPii_param_0];
	ld.param.u64 	%rd2, [_Z9SSTVectorPfPii_param_1];
	ld.param.u32 	%r3, [_Z9SSTVectorPfPii_param_2];
	mov.u32 	%r1, %tid.x;
	setp.ge.s32 	%p1, %r1, %r3;
	@%p1 bra 	$L__BB0_3;
	cvta.to.global.u64 	%rd4, %rd1;
	mul.wide.u32 	%rd5, %r1, 4;
	add.s64 	%rd6, %rd4, %rd5;
	ld.global.f32 	%f1, [%rd6];
	// begin inline asm
	/*
	// end inline asm
	// begin inline asm
	CPTX_BEGIN
	// end inline asm
	// begin inline asm
	sst.sstarr.f32 %r4, [%rd1], %r1, %f1;
	// end inline asm
	// begin inline asm
	CPTX_END
	// end inline asm
	// begin inline asm
	*/
	// end inline asm
	setp.eq.s32 	%p2, %r4, 0;
	@%p2 bra 	$L__BB0_3;
	cvta.to.global.u64 	%rd7, %rd2;
	st.global.u32 	[%rd7], %r4;
$L__BB0_3:
	ret;

}
	// .globl	_Z4DMSVPfS_S_Pii
.visible .entry _Z4DMSVPfS_S_Pii(
	.param .u64 .ptr .align 1 _Z4DMSVPfS_S_Pii_param_0,
	.param .u64 .ptr .align 1 _Z4DMSVPfS_S_Pii_param_1,
	.param .u64 .ptr .align 1 _Z4DMSVPfS_S_Pii_param_2,
	.param .u64 .ptr .align 1 _Z4DMSVPfS_S_Pii_param_3,
	.param .u32 _Z4DMSVPfS_S_Pii_param_4
)
{
	.reg .pred 	%p<10>;
	.reg .b32 	%r<93>;
	.reg .b32 	%f<115>;
	.reg .b64 	%rd<47>;
	// demoted variable
	.shared .align 4 .b8 _ZZ4DMSVPfS_S_PiiE2Vs[4096];
	ld.param.u64 	%rd5, [_Z4DMSVPfS_S_Pii_param_0];
	ld.param.u64 	%rd2, [_Z4DMSVPfS_S_Pii_param_1];
	ld.param.u64 	%rd3, [_Z4DMSVPfS_S_Pii_param_2];
	ld.param.u64 	%rd4, [_Z4DMSVPfS_S_Pii_param_3];
	ld.param.u32 	%r20, [_Z4DMSVPfS_S_Pii_param_4];
	cvta.to.global.u64 	%rd1, %rd5;
	mov.u32 	%r1, %ctaid.x;
	mov.u32 	%r2, %tid.x;
	setp.ge.s32 	%p1, %r2, %r20;
	@%p1 bra 	$L__BB1_14;
	cvta.to.global.u64 	%rd6, %rd4;
	cvta.to.global.u64 	%rd7, %rd2;
	mul.wide.u32 	%rd8, %r2, 4;
	add.s64 	%rd9, %rd7, %rd8;
	ld.global.f32 	%f14, [%rd9];
	shl.b32 	%r21, %r2, 2;
	mov.u32 	%r22, _ZZ4DMSVPfS_S_PiiE2Vs;
	add.s32 	%r23, %r22, %r21;
	st.shared.f32 	[%r23], %f14;
	add.s32 	%r24, %r2, %r20;
	mul.wide.u32 	%rd10, %r24, 4;
	add.s64 	%rd11, %rd7, %rd10;
	ld.global.f32 	%f15, [%rd11];
	shl.b32 	%r3, %r20, 2;
	add.s32 	%r25, %r23, %r3;
	st.shared.f32 	[%r25], %f15;
	ld.global.f32 	%f16, [%rd9+128];
	st.shared.f32 	[%r23+128], %f16;
	mul.wide.u32 	%rd12, %r20, 4;
	add.s64 	%rd13, %rd9, %rd12;
	ld.global.f32 	%f17, [%rd13+128];
	st.shared.f32 	[%r25+128], %f17;
	ld.global.f32 	%f18, [%rd9+256];
	st.shared.f32 	[%r23+256], %f18;
	ld.global.f32 	%f19, [%rd13+256];
	st.shared.f32 	[%r25+256], %f19;
	ld.global.f32 	%f20, [%rd9+384];
	st.shared.f32 	[%r23+384], %f20;
	ld.global.f32 	%f21, [%rd13+384];
	st.shared.f32 	[%r25+384], %f21;
	ld.global.f32 	%f22, [%rd9+512];
	st.shared.f32 	[%r23+512], %f22;
	ld.global.f32 	%f23, [%rd13+512];
	st.shared.f32 	[%r25+512], %f23;
	ld.global.f32 	%f24, [%rd9+640];
	st.shared.f32 	[%r23+640], %f24;
	ld.global.f32 	%f25, [%rd13+640];
	st.shared.f32 	[%r25+640], %f25;
	ld.global.f32 	%f26, [%rd9+768];
	st.shared.f32 	[%r23+768], %f26;
	ld.global.f32 	%f27, [%rd13+768];
	st.shared.f32 	[%r25+768], %f27;
	ld.global.f32 	%f28, [%rd9+896];
	st.shared.f32 	[%r23+896], %f28;
	ld.global.f32 	%f29, [%rd13+896];
	st.shared.f32 	[%r25+896], %f29;
	ld.global.f32 	%f30, [%rd9+1024];
	st.shared.f32 	[%r23+1024], %f30;
	ld.global.f32 	%f31, [%rd13+1024];
	st.shared.f32 	[%r25+1024], %f31;
	ld.global.f32 	%f32, [%rd9+1152];
	st.shared.f32 	[%r23+1152], %f32;
	ld.global.f32 	%f33, [%rd13+1152];
	st.shared.f32 	[%r25+1152], %f33;
	ld.global.f32 	%f34, [%rd9+1280];
	st.shared.f32 	[%r23+1280], %f34;
	ld.global.f32 	%f35, [%rd13+1280];
	st.shared.f32 	[%r25+1280], %f35;
	ld.global.f32 	%f36, [%rd9+1408];
	st.shared.f32 	[%r23+1408], %f36;
	ld.global.f32 	%f37, [%rd13+1408];
	st.shared.f32 	[%r25+1408], %f37;
	ld.global.f32 	%f38, [%rd9+1536];
	st.shared.f32 	[%r23+1536], %f38;
	ld.global.f32 	%f39, [%rd13+1536];
	st.shared.f32 	[%r25+1536], %f39;
	ld.global.f32 	%f40, [%rd9+1664];
	st.shared.f32 	[%r23+1664], %f40;
	ld.global.f32 	%f41, [%rd13+1664];
	st.shared.f32 	[%r25+1664], %f41;
	ld.global.f32 	%f42, [%rd9+1792];
	st.shared.f32 	[%r23+1792], %f42;
	ld.global.f32 	%f43, [%rd13+1792];
	st.shared.f32 	[%r25+1792], %f43;
	ld.global.f32 	%f44, [%rd9+1920];
	st.shared.f32 	[%r23+1920], %f44;
	ld.global.f32 	%f45, [%rd13+1920];
	st.shared.f32 	[%r25+1920], %f45;
	bar.sync 	0;
	ld.global.u32 	%r26, [%rd6];
	cvt.u32.u64 	%r27, %rd2;
	sub.s32 	%r4, %r26, %r27;
	setp.lt.s32 	%p2, %r4, -3;
	mov.f32 	%f114, 0f00000000;
	@%p2 bra 	$L__BB1_13;
	shr.s32 	%r29, %r4, 31;
	shr.u32 	%r30, %r29, 30;
	add.s32 	%r31, %r4, %r30;
	shr.s32 	%r5, %r31, 2;
	shl.b32 	%r32, %r1, 5;
	add.s32 	%r6, %r32, %r2;
	add.s32 	%r7, %r5, 1;
	and.b32  	%r8, %r7, 7;
	setp.lt.u32 	%p3, %r5, 7;
	mov.f32 	%f114, 0f00000000;
	mov.b32 	%r91, 0;
	@%p3 bra 	$L__BB1_5;
	and.b32  	%r91, %r7, -8;
	add.s32 	%r88, %r22, 16;
	neg.s32 	%r89, %r91;
	mov.f32 	%f114, 0f00000000;
$L__BB1_4:
	.pragma "nounroll";
	add.s32 	%r35, %r88, %r3;
	ld.shared.f32 	%f49, [%r35+-16];
	cvt.rzi.s32.f32 	%r36, %f49;
	mad.lo.s32 	%r37, %r36, %r20, %r6;
	mul.wide.s32 	%rd14, %r37, 4;
	add.s64 	%rd15, %rd1, %rd14;
	ld.global.f32 	%f50, [%rd15];
	ld.shared.f32 	%f51, [%r88+-16];
	fma.rn.f32 	%f52, %f50, %f51, %f114;
	ld.shared.f32 	%f53, [%r35+-12];
	cvt.rzi.s32.f32 	%r38, %f53;
	mad.lo.s32 	%r39, %r38, %r20, %r6;
	mul.wide.s32 	%rd16, %r39, 4;
	add.s64 	%rd17, %rd1, %rd16;
	ld.global.f32 	%f54, [%rd17];
	ld.shared.f32 	%f55, [%r88+-12];
	fma.rn.f32 	%f56, %f54, %f55, %f52;
	ld.shared.f32 	%f57, [%r35+-8];
	cvt.rzi.s32.f32 	%r40, %f57;
	mad.lo.s32 	%r41, %r40, %r20, %r6;
	mul.wide.s32 	%rd18, %r41, 4;
	add.s64 	%rd19, %rd1, %rd18;
	ld.global.f32 	%f58, [%rd19];
	ld.shared.f32 	%f59, [%r88+-8];
	fma.rn.f32 	%f60, %f58, %f59, %f56;
	ld.shared.f32 	%f61, [%r35+-4];
	cvt.rzi.s32.f32 	%r42, %f61;
	mad.lo.s32 	%r43, %r42, %r20, %r6;
	mul.wide.s32 	%rd20, %r43, 4;
	add.s64 	%rd21, %rd1, %rd20;
	ld.global.f32 	%f62, [%rd21];
	ld.shared.f32 	%f63, [%r88+-4];
	fma.rn.f32 	%f64, %f62, %f63, %f60;
	ld.shared.f32 	%f65, [%r35];
	cvt.rzi.s32.f32 	%r44, %f65;
	mad.lo.s32 	%r45, %r44, %r20, %r6;
	mul.wide.s32 	%rd22, %r45, 4;
	add.s64 	%rd23, %rd1, %rd22;
	ld.global.f32 	%f66, [%rd23];
	ld.shared.f32 	%f67, [%r88];
	fma.rn.f32 	%f68, %f66, %f67, %f64;
	ld.shared.f32 	%f69, [%r35+4];
	cvt.rzi.s32.f32 	%r46, %f69;
	mad.lo.s32 	%r47, %r46, %r20, %r6;
	mul.wide.s32 	%rd24, %r47, 4;
	add.s64 	%rd25, %rd1, %rd24;
	ld.global.f32 	%f70, [%rd25];
	ld.shared.f32 	%f71, [%r88+4];
	fma.rn.f32 	%f72, %f70, %f71, %f68;
	ld.shared.f32 	%f73, [%r35+8];
	cvt.rzi.s32.f32 	%r48, %f73;
	mad.lo.s32 	%r49, %r48, %r20, %r6;
	mul.wide.s32 	%rd26, %r49, 4;
	add.s64 	%rd27, %rd1, %rd26;
	ld.global.f32 	%f74, [%rd27];
	ld.shared.f32 	%f75, [%r88+8];
	fma.rn.f32 	%f76, %f74, %f75, %f72;
	ld.shared.f32 	%f77, [%r35+12];
	cvt.rzi.s32.f32 	%r50, %f77;
	mad.lo.s32 	%r51, %r50, %r20, %r6;
	mul.wide.s32 	%rd28, %r51, 4;
	add.s64 	%rd29, %rd1, %rd28;
	ld.global.f32 	%f78, [%rd29];
	ld.shared.f32 	%f79, [%r88+12];
	fma.rn.f32 	%f114, %f78, %f79, %f76;
	add.s32 	%r89, %r89, 8;
	add.s32 	%r88, %r88, 32;
	setp.ne.s32 	%p4, %r89, 0;
	@%p4 bra 	$L__BB1_4;
$L__BB1_5:
	setp.eq.s32 	%p5, %r8, 0;
	@%p5 bra 	$L__BB1_13;
	setp.lt.u32 	%p6, %r8, 4;
	@%p6 bra 	$L__BB1_8;
	add.s32 	%r52, %r91, %r20;
	shl.b32 	%r53, %r52, 2;
	add.s32 	%r55, %r22, %r53;
	ld.shared.f32 	%f81, [%r55];
	cvt.rzi.s32.f32 	%r56, %f81;
	mad.lo.s32 	%r57, %r56, %r20, %r6;
	mul.wide.s32 	%rd30, %r57, 4;
	add.s64 	%rd31, %rd1, %rd30;
	ld.global.f32 	%f82, [%rd31];
	shl.b32 	%r58, %r91, 2;
	add.s32 	%r59, %r22, %r58;
	ld.shared.f32 	%f83, [%r59];
	fma.rn.f32 	%f84, %f82, %f83, %f114;
	ld.shared.f32 	%f85, [%r55+4];
	cvt.rzi.s32.f32 	%r60, %f85;
	mad.lo.s32 	%r61, %r60, %r20, %r6;
	mul.wide.s32 	%rd32, %r61, 4;
	add.s64 	%rd33, %rd1, %rd32;
	ld.global.f32 	%f86, [%rd33];
	ld.shared.f32 	%f87, [%r59+4];
	fma.rn.f32 	%f88, %f86, %f87, %f84;
	ld.shared.f32 	%f89, [%r55+8];
	cvt.rzi.s32.f32 	%r62, %f89;
	mad.lo.s32 	%r63, %r62, %r20, %r6;
	mul.wide.s32 	%rd34, %r63, 4;
	add.s64 	%rd35, %rd1, %rd34;
	ld.global.f32 	%f90, [%rd35];
	ld.shared.f32 	%f91, [%r59+8];
	fma.rn.f32 	%f92, %f90, %f91, %f88;
	ld.shared.f32 	%f93, [%r55+12];
	cvt.rzi.s32.f32 	%r64, %f93;
	mad.lo.s32 	%r65, %r64, %r20, %r6;
	mul.wide.s32 	%rd36, %r65, 4;
	add.s64 	%rd37, %rd1, %rd36;
	ld.global.f32 	%f94, [%rd37];
	ld.shared.f32 	%f95, [%r59+12];
	fma.rn.f32 	%f114, %f94, %f95, %f92;
	add.s32 	%r91, %r91, 4;
$L__BB1_8:
	and.b32  	%r66, %r7, 3;
	setp.eq.s32 	%p7, %r66, 0;
	@%p7 bra 	$L__BB1_13;
	setp.eq.s32 	%p8, %r66, 1;
	@%p8 bra 	$L__BB1_11;
	add.s32 	%r67, %r91, %r20;
	shl.b32 	%r68, %r67, 2;
	add.s32 	%r70, %r22, %r68;
	ld.shared.f32 	%f97, [%r70];
	cvt.rzi.s32.f32 	%r71, %f97;
	mad.lo.s32 	%r72, %r71, %r20, %r6;
	mul.wide.s32 	%rd38, %r72, 4;
	add.s64 	%rd39, %rd1, %rd38;
	ld.global.f32 	%f98, [%rd39];
	shl.b32 	%r73, %r91, 2;
	add.s32 	%r74, %r22, %r73;
	ld.shared.f32 	%f99, [%r74];
	fma.rn.f32 	%f100, %f98, %f99, %f114;
	ld.shared.f32 	%f101, [%r70+4];
	cvt.rzi.s32.f32 	%r75, %f101;
	mad.lo.s32 	%r76, %r75, %r20, %r6;
	mul.wide.s32 	%rd40, %r76, 4;
	add.s64 	%rd41, %rd1, %rd40;
	ld.global.f32 	%f102, [%rd41];
	ld.shared.f32 	%f103, [%r74+4];
	fma.rn.f32 	%f114, %f102, %f103, %f100;
	add.s32 	%r91, %r91, 2;
$L__BB1_11:
	and.b32  	%r77, %r5, 1;
	setp.eq.b32 	%p9, %r77, 1;
	@%p9 bra 	$L__BB1_13;
	add.s32 	%r78, %r91, %r20;
	shl.b32 	%r79, %r78, 2;
	add.s32 	%r81, %r22, %r79;
	ld.shared.f32 	%f104, [%r81];
	cvt.rzi.s32.f32 	%r82, %f104;
	mad.lo.s32 	%r83, %r82, %r20, %r6;
	mul.wide.s32 	%rd42, %r83, 4;
	add.s64 	%rd43, %rd1, %rd42;
	ld.global.f32 	%f105, [%rd43];
	shl.b32 	%r84, %r91, 2;
	add.s32 	%r85, %r22, %r84;
	ld.shared.f32 	%f106, [%r85];
	fma.rn.f32 	%f114, %f105, %f106, %f114;
$L__BB1_13:
	shl.b32 	%r86, %r1, 5;
	add.s32 	%r87, %r86, %r2;
	cvta.to.global.u64 	%rd44, %rd3;
	mul.wide.u32 	%rd45, %r87, 4;
	add.s64 	%rd46, %rd44, %rd45;
	st.global.f32 	[%rd46], %f114;
$L__BB1_14:
	ret;

}


// ===== COMPILED SASS (sm_100) =====

	.target	sm_100

	.elftype	@"ET_EXEC"


//--------------------- .note.nv.tkinfo           --------------------------
	.section	.note.nv.tkinfo,"",@"SHT_NOTE"
	.sectionflags	@"SHF_NOTE_NV_TKINFO"
	.tkinfo
        /*0018*/ 	.word	0x00000002
        /*0030*/ 	.string	""
        /*0030*/ 	.string	"ptxas"
        /*0030*/ 	.string	"Cuda compilation tools, release 13.0, V13.0.88"
        /*0030*/ 	.string	"Build cuda_13.0.r13.0/compiler.36424714_0"
        /*0030*/ 	.string	"-arch sm_100 -m 64 "



//--------------------- .note.nv.cuinfo           --------------------------
	.section	.note.nv.cuinfo,"",@"SHT_NOTE"
	.sectionflags	@"SHF_NOTE_NV_CUINFO"
        /*0018*/ 	.short	0x0002
        /*001a*/ 	.short	0x0064
        /*001c*/ 	.short	0x0082
	.zero		2


//--------------------- .nv.info                  --------------------------
	.section	.nv.info,"",@"SHT_CUDA_INFO"
	.align	4


	//----- nvinfo : EIATTR_REGCOUNT
	.align		4
        /*0000*/ 	.byte	0x04, 0x2f
        /*0002*/ 	.short	(.L_1 - .L_0)
	.align		4
.L_0:
        /*0004*/ 	.word	index@(_Z9SSTVectorPfPii)
        /*0008*/ 	.word	0x00000006


	//----- nvinfo : EIATTR_FRAME_SIZE
	.align		4
.L_1:
        /*000c*/ 	.byte	0x04, 0x11
        /*000e*/ 	.short	(.L_3 - .L_2)
	.align		4
.L_2:
        /*0010*/ 	.word	index@(_Z9SSTVectorPfPii)
        /*0014*/ 	.word	0x00000000


	//----- nvinfo : EIATTR_REGCOUNT
	.align		4
.L_3:
        /*0018*/ 	.byte	0x04, 0x2f
        /*001a*/ 	.short	(.L_5 - .L_4)
	.align		4
.L_4:
        /*001c*/ 	.word	index@(_Z4DMSVPfS_S_Pii)
        /*0020*/ 	.word	0x00000020


	//----- nvinfo : EIATTR_FRAME_SIZE
	.align		4
.L_5:
        /*0024*/ 	.byte	0x04, 0x11
        /*0026*/ 	.short	(.L_7 - .L_6)
	.align		4
.L_6:
        /*0028*/ 	.word	index@(_Z4DMSVPfS_S_Pii)
        /*002c*/ 	.word	0x00000000


	//----- nvinfo : EIATTR_MIN_STACK_SIZE
	.align		4
.L_7:
        /*0030*/ 	.byte	0x04, 0x12
        /*0032*/ 	.short	(.L_9 - .L_8)
	.align		4
.L_8:
        /*0034*/ 	.word	index@(_Z4DMSVPfS_S_Pii)
        /*0038*/ 	.word	0x00000000


	//----- nvinfo : EIATTR_MIN_STACK_SIZE
	.align		4
.L_9:
        /*003c*/ 	.byte	0x04, 0x12
        /*003e*/ 	.short	(.L_11 - .L_10)
	.align		4
.L_10:
        /*0040*/ 	.word	index@(_Z9SSTVectorPfPii)
        /*0044*/ 	.word	0x00000000
.L_11:


//--------------------- .nv.compat                --------------------------
	.section	.nv.compat,"",@"SHT_CUDA_COMPAT_INFO"
	.align	4
        /*0000*/ 	.byte	0x02, 0x09, 0x00, 0x00, 0x02, 0x02, 0x01, 0x00, 0x02, 0x05, 0x05, 0x00, 0x03, 0x07, 0x01, 0x01
        /*0010*/ 	.byte	0x02, 0x03, 0x00, 0x00, 0x02, 0x06, 0x01, 0x00, 0x04, 0x0b, 0x08, 0x00, 0x09, 0x00, 0x00, 0x00
        /*0020*/ 	.byte	0x00, 0x00, 0x00, 0x00


//--------------------- .nv.info._Z4DMSVPfS_S_Pii --------------------------
	.section	.nv.info._Z4DMSVPfS_S_Pii,"",@"SHT_CUDA_INFO"
	.sectionflags	@""
	.align	4


	//----- nvinfo : EIATTR_CUDA_API_VERSION
	.align		4
        /*0000*/ 	.byte	0x04, 0x37
        /*0002*/ 	.short	(.L_13 - .L_12)
.L_12:
        /*0004*/ 	.word	0x00000082


	//----- nvinfo : EIATTR_KPARAM_INFO
	.align		4
.L_13:
        /*0008*/ 	.byte	0x04, 0x17
        /*000a*/ 	.short	(.L_15 - .L_14)
.L_14:
        /*000c*/ 	.word	0x00000000
        /*0010*/ 	.short	0x0004
        /*0012*/ 	.short	0x0020
        /*0014*/ 	.byte	0x00, 0xf0, 0x11, 0x00


	//----- nvinfo : EIATTR_KPARAM_INFO
	.align		4
.L_15:
        /*0018*/ 	.byte	0x04, 0x17
        /*001a*/ 	.short	(.L_17 - .L_16)
.L_16:
        /*001c*/ 	.word	0x00000000
        /*0020*/ 	.short	0x0003
        /*0022*/ 	.short	0x0018
        /*0024*/ 	.byte	0x00, 0xf5, 0x21, 0x00


	//----- nvinfo : EIATTR_KPARAM_INFO
	.align		4
.L_17:
        /*0028*/ 	.byte	0x04, 0x17
        /*002a*/ 	.short	(.L_19 - .L_18)
.L_18:
        /*002c*/ 	.word	0x00000000
        /*0030*/ 	.short	0x0002
        /*0032*/ 	.short	0x0010
        /*0034*/ 	.byte	0x00, 0xf5, 0x21, 0x00


	//----- nvinfo : EIATTR_KPARAM_INFO
	.align		4
.L_19:
        /*0038*/ 	.byte	0x04, 0x17
        /*003a*/ 	.short	(.L_21 - .L_20)
.L_20:
        /*003c*/ 	.word	0x00000000
        /*0040*/ 	.short	0x0001
        /*0042*/ 	.short	0x0008
        /*0044*/ 	.byte	0x00, 0xf5, 0x21, 0x00


	//----- nvinfo : EIATTR_KPARAM_INFO
	.align		4
.L_21:
        /*0048*/ 	.byte	0x04, 0x17
        /*004a*/ 	.short	(.L_23 - .L_22)
.L_22:
        /*004c*/ 	.word	0x00000000
        /*0050*/ 	.short	0x0000
        /*0052*/ 	.short	0x0000
        /*0054*/ 	.byte	0x00, 0xf5, 0x21, 0x00


	//----- nvinfo : EIATTR_SPARSE_MMA_MASK
	.align		4
.L_23:
        /*0058*/ 	.byte	0x03, 0x50
        /*005a*/ 	.short	0x0000


	//----- nvinfo : EIATTR_MAXREG_COUNT
	.align		4
        /*005c*/ 	.byte	0x03, 0x1b
        /*005e*/ 	.short	0x00ff


	//----- nvinfo : EIATTR_NUM_BARRIERS
	.align		4
        /*0060*/ 	.byte	0x02, 0x4c
        /*0062*/ 	.byte	0x01
	.zero		1


	//----- nvinfo : EIATTR_MERCURY_ISA_VERSION
	.align		4
        /*0064*/ 	.byte	0x03, 0x5f
        /*0066*/ 	.short	0x0101


	//----- nvinfo : EIATTR_VRC_CTA_INIT_COUNT
	.align		4
        /*0068*/ 	.byte	0x02, 0x4a
	.zero		1
	.zero		1


	//----- nvinfo : EIATTR_EXIT_INSTR_OFFSETS
	.align		4
        /*006c*/ 	.byte	0x04, 0x1c
        /*006e*/ 	.short	(.L_25 - .L_24)


	//   ....[0]....
.L_24:
        /*0070*/ 	.word	0x00000040


	//   ....[1]....
        /*0074*/ 	.word	0x00000e80


	//----- nvinfo : EIATTR_CBANK_PARAM_SIZE
	.align		4
.L_25:
        /*0078*/ 	.byte	0x03, 0x19
        /*007a*/ 	.short	0x0024


	//----- nvinfo : EIATTR_PARAM_CBANK
	.align		4
        /*007c*/ 	.byte	0x04, 0x0a
        /*007e*/ 	.short	(.L_27 - .L_26)
	.align		4
.L_26:
        /*0080*/ 	.word	index@(.nv.constant0._Z4DMSVPfS_S_Pii)
        /*0084*/ 	.short	0x0380
        /*0086*/ 	.short	0x0024


	//----- nvinfo : EIATTR_SW_WAR
	.align		4
.L_27:
        /*0088*/ 	.byte	0x04, 0x36
        /*008a*/ 	.short	(.L_29 - .L_28)
.L_28:
        /*008c*/ 	.word	0x00000008
.L_29:


//--------------------- .nv.info._Z9SSTVectorPfPii --------------------------
	.section	.nv.info._Z9SSTVectorPfPii,"",@"SHT_CUDA_INFO"
	.sectionflags	@""
	.align	4


	//----- nvinfo : EIATTR_CUDA_API_VERSION
	.align		4
        /*0000*/ 	.byte	0x04, 0x37
        /*0002*/ 	.short	(.L_31 - .L_30)
.L_30:
        /*0004*/ 	.word	0x00000082


	//----- nvinfo : EIATTR_KPARAM_INFO
	.align		4
.L_31:
        /*0008*/ 	.byte	0x04, 0x17
        /*000a*/ 	.short	(.L_33 - .L_32)
.L_32:
        /*000c*/ 	.word	0x00000000
        /*0010*/ 	.short	0x0002
        /*0012*/ 	.short	0x0010
        /*0014*/ 	.byte	0x00, 0xf0, 0x11, 0x00


	//----- nvinfo : EIATTR_KPARAM_INFO
	.align		4
.L_33:
        /*0018*/ 	.byte	0x04, 0x17
        /*001a*/ 	.short	(.L_35 - .L_34)
.L_34:
        /*001c*/ 	.word	0x00000000
        /*0020*/ 	.short	0x0001
        /*0022*/ 	.short	0x0008
        /*0024*/ 	.byte	0x00, 0xf5, 0x21, 0x00


	//----- nvinfo : EIATTR_KPARAM_INFO
	.align		4
.L_35:
        /*0028*/ 	.byte	0x04, 0x17
        /*002a*/ 	.short	(.L_37 - .L_36)
.L_36:
        /*002c*/ 	.word	0x00000000
        /*0030*/ 	.short	0x0000
        /*0032*/ 	.short	0x0000
        /*0034*/ 	.byte	0x00, 0xf5, 0x21, 0x00


	//----- nvinfo : EIATTR_SPARSE_MMA_MASK
	.align		4
.L_37:
        /*0038*/ 	.byte	0x03, 0x50
        /*003a*/ 	.short	0x0000


	//----- nvinfo : EIATTR_MAXREG_COUNT
	.align		4
        /*003c*/ 	.byte	0x03, 0x1b
        /*003e*/ 	.short	0x00ff


	//----- nvinfo : EIATTR_MERCURY_ISA_VERSION
	.align		4
        /*0040*/ 	.byte	0x03, 0x5f
        /*0042*/ 	.short	0x0101


	//----- nvinfo : EIATTR_VRC_CTA_INIT_COUNT
	.align		4
        /*0044*/ 	.byte	0x02, 0x4a
	.zero		1
	.zero		1


	//----- nvinfo : EIATTR_EXIT_INSTR_OFFSETS
	.align		4
        /*0048*/ 	.byte	0x04, 0x1c
        /*004a*/ 	.short	(.L_39 - .L_38)


	//   ....[0]....
.L_38:
        /*004c*/ 	.word	0x00000040


	//   ....[1]....
        /*0050*/ 	.word	0x00000060


	//   ....[2]....
        /*0054*/ 	.word	0x000000a0


	//----- nvinfo : EIATTR_CBANK_PARAM_SIZE
	.align		4
.L_39:
        /*0058*/ 	.byte	0x03, 0x19
        /*005a*/ 	.short	0x0014


	//----- nvinfo : EIATTR_PARAM_CBANK
	.align		4
        /*005c*/ 	.byte	0x04, 0x0a
        /*005e*/ 	.short	(.L_41 - .L_40)
	.align		4
.L_40:
        /*0060*/ 	.word	index@(.nv.constant0._Z9SSTVectorPfPii)
        /*0064*/ 	.short	0x0380
        /*0066*/ 	.short	0x0014


	//----- nvinfo : EIATTR_SW_WAR
	.align		4
.L_41:
        /*0068*/ 	.byte	0x04, 0x36
        /*006a*/ 	.short	(.L_43 - .L_42)
.L_42:
        /*006c*/ 	.word	0x00000008
.L_43:


//--------------------- .nv.callgraph             --------------------------
	.section	.nv.callgraph,"",@"SHT_CUDA_CALLGRAPH"
	.align	4
	.sectionentsize	8
	.align		4
        /*0000*/ 	.word	0x00000000
	.align		4
        /*0004*/ 	.word	0xffffffff
	.align		4
        /*0008*/ 	.word	0x00000000
	.align		4
        /*000c*/ 	.word	0xfffffffe
	.align		4
        /*0010*/ 	.word	0x00000000
	.align		4
        /*0014*/ 	.word	0xfffffffd
	.align		4
        /*0018*/ 	.word	0x00000000
	.align		4
        /*001c*/ 	.word	0xfffffffc


//--------------------- .text._Z4DMSVPfS_S_Pii    --------------------------
	.section	.text._Z4DMSVPfS_S_Pii,"ax",@progbits
	.align	128
        .global         _Z4DMSVPfS_S_Pii
        .type           _Z4DMSVPfS_S_Pii,@function
        .size           _Z4DMSVPfS_S_Pii,(.L_x_6 - _Z4DMSVPfS_S_Pii)
        .other          _Z4DMSVPfS_S_Pii,@"STO_CUDA_ENTRY STV_DEFAULT"
_Z4DMSVPfS_S_Pii:
.text._Z4DMSVPfS_S_Pii:
[----:B------:R-:W-:Y:S01]  /*0000*/  LDC R1, c[0x0][0x37c] ;  /* 0x0000df00ff017b82 */ /* 0x000fe20000000800 */
[----:B------:R-:W0:Y:S07]  /*0010*/  S2R R2, SR_TID.X ;  /* 0x0000000000027919 */ /* 0x000e2e0000002100 */
[----:B------:R-:W0:Y:S02]  /*0020*/  LDC R3, c[0x0][0x3a0] ;  /* 0x0000e800ff037b82 */ /* 0x000e240000000800 */
[----:B0-----:R-:W-:-:S13]  /*0030*/  ISETP.GE.AND P0, PT, R2, R3, PT ;  /* 0x000000030200720c */ /* 0x001fda0003f06270 */
[----:B------:R-:W-:Y:S05]  /*0040*/  @P0 EXIT ;  /* 0x000000000000094d */ /* 0x000fea0003800000 */
[----:B------:R-:W0:Y:S01]  /*0050*/  LDC.64 R4, c[0x0][0x388] ;  /* 0x0000e200ff047b82 */ /* 0x000e220000000a00 */
[----:B------:R-:W1:Y:S01]  /*0060*/  LDCU.64 UR4, c[0x0][0x358] ;  /* 0x00006b00ff0477ac */ /* 0x000e620008000a00 */
[C---:B------:R-:W-:Y:S01]  /*0070*/  IADD3 R7, PT, PT, R2.reuse, R3, RZ ;  /* 0x0000000302077210 */ /* 0x040fe20007ffe0ff */
[----:B------:R-:W2:Y:S01]  /*0080*/  S2R R0, SR_CgaCtaId ;  /* 0x0000000000007919 */ /* 0x000ea20000008800 */
[----:B------:R-:W3:Y:S01]  /*0090*/  LDCU UR6, c[0x0][0x388] ;  /* 0x00007100ff0677ac */ /* 0x000ee20008000800 */
[----:B0-----:R-:W-:-:S04]  /*00a0*/  IMAD.WIDE.U32 R8, R2, 0x4, R4 ;  /* 0x0000000402087825 */ /* 0x001fc800078e0004 */
[----:B------:R-:W-:Y:S01]  /*00b0*/  IMAD.WIDE.U32 R4, R7, 0x4, R4 ;  /* 0x0000000407047825 */ /* 0x000fe200078e0004 */
[----:B-1----:R-:W4:Y:S03]  /*00c0*/  LDG.E R11, desc[UR4][R8.64] ;  /* 0x00000004080b7981 */ /* 0x002f26000c1e1900 */
[----:B------:R-:W-:Y:S01]  /*00d0*/  IMAD.WIDE.U32 R6, R3, 0x4, R8 ;  /* 0x0000000403067825 */ /* 0x000fe200078e0008 */
[----:B------:R0:W5:Y:S04]  /*00e0*/  LDG.E R15, desc[UR4][R4.64] ;  /* 0x00000004040f7981 */ /* 0x000168000c1e1900 */
[----:B------:R-:W3:Y:S04]  /*00f0*/  LDG.E R17, desc[UR4][R8.64+0x80] ;  /* 0x0000800408117981 */ /* 0x000ee8000c1e1900 */
        /* <DEDUP_REMOVED lines=8> */
[----:B------:R-:W3:Y:S01]  /*0180*/  LDG.E R13, desc[UR4][R6.64+0x280] ;  /* 0x00028004060d7981 */ /* 0x000ee2000c1e1900 */
[----:B0-----:R-:W-:-:S03]  /*0190*/  MOV R5, 0x400 ;  /* 0x0000040000057802 */ /* 0x001fc60000000f00 */
[----:B------:R-:W3:Y:S01]  /*01a0*/  LDG.E R24, desc[UR4][R8.64+0x300] ;  /* 0x0003000408187981 */ /* 0x000ee2000c1e1900 */
[----:B--2---:R-:W-:-:S03]  /*01b0*/  LEA R5, R0, R5, 0x18 ;  /* 0x0000000500057211 */ /* 0x004fc600078ec0ff */
[----:B------:R-:W2:Y:S01]  /*01c0*/  LDG.E R22, desc[UR4][R8.64+0x380] ;  /* 0x0003800408167981 */ /* 0x000ea2000c1e1900 */
[----:B------:R-:W-:-:S03]  /*01d0*/  LEA R0, R2, R5, 0x2 ;  /* 0x0000000502007211 */ /* 0x000fc600078e10ff */
[----:B------:R-:W2:Y:S01]  /*01e0*/  LDG.E R20, desc[UR4][R6.64+0x380] ;  /* 0x0003800406147981 */ /* 0x000ea2000c1e1900 */
[----:B------:R-:W-:-:S03]  /*01f0*/  LEA R4, R3, R0, 0x2 ;  /* 0x0000000003047211 */ /* 0x000fc600078e10ff */
[----:B------:R-:W2:Y:S04]  /*0200*/  LDG.E R18, desc[UR4][R8.64+0x400] ;  /* 0x0004000408127981 */ /* 0x000ea8000c1e1900 */
[----:B------:R-:W2:Y:S04]  /*0210*/  LDG.E R16, desc[UR4][R6.64+0x400] ;  /* 0x0004000406107981 */ /* 0x000ea8000c1e1900 */
[----:B------:R-:W2:Y:S04]  /*0220*/  LDG.E R14, desc[UR4][R8.64+0x480] ;  /* 0x00048004080e7981 */ /* 0x000ea8000c1e1900 */
[----:B------:R-:W2:Y:S04]  /*0230*/  LDG.E R29, desc[UR4][R8.64+0x500] ;  /* 0x00050004081d7981 */ /* 0x000ea8000c1e1900 */
[----:B------:R-:W2:Y:S04]  /*0240*/  LDG.E R28, desc[UR4][R6.64+0x600] ;  /* 0x00060004061c7981 */ /* 0x000ea8000c1e1900 */
[----:B----4-:R-:W-:Y:S04]  /*0250*/  STS [R0], R11 ;  /* 0x0000000b00007388 */ /* 0x010fe80000000800 */
[----:B-----5:R0:W-:Y:S04]  /*0260*/  STS [R4], R15 ;  /* 0x0000000f04007388 */ /* 0x0201e80000000800 */
[----:B---3--:R-:W-:Y:S04]  /*0270*/  STS [R0+0x80], R17 ;  /* 0x0000801100007388 */ /* 0x008fe80000000800 */
[----:B------:R-:W-:Y:S04]  /*0280*/  STS [R4+0x80], R19 ;  /* 0x0000801304007388 */ /* 0x000fe80000000800 */
[----:B------:R-:W-:Y:S04]  /*0290*/  STS [R0+0x100], R21 ;  /* 0x0001001500007388 */ /* 0x000fe80000000800 */
[----:B0-----:R-:W3:Y:S04]  /*02a0*/  LDG.E R15, desc[UR4][R6.64+0x300] ;  /* 0x00030004060f7981 */ /* 0x001ee8000c1e1900 */
[----:B------:R-:W-:Y:S04]  /*02b0*/  STS [R4+0x100], R23 ;  /* 0x0001001704007388 */ /* 0x000fe80000000800 */
[----:B------:R-:W-:Y:S04]  /*02c0*/  STS [R0+0x180], R25 ;  /* 0x0001801900007388 */ /* 0x000fe80000000800 */
[----:B------:R0:W-:Y:S04]  /*02d0*/  STS [R4+0x180], R27 ;  /* 0x0001801b04007388 */ /* 0x0001e80000000800 */
[----:B------:R-:W-:Y:S04]  /*02e0*/  STS [R0+0x200], R10 ;  /* 0x0002000a00007388 */ /* 0x000fe80000000800 */
[----:B------:R1:W-:Y:S04]  /*02f0*/  STS [R4+0x200], R12 ;  /* 0x0002000c04007388 */ /* 0x0003e80000000800 */
[----:B0-----:R-:W4:Y:S04]  /*0300*/  LDG.E R27, desc[UR4][R6.64+0x500] ;  /* 0x00050004061b7981 */ /* 0x001f28000c1e1900 */
[----:B------:R-:W5:Y:S04]  /*0310*/  LDG.E R25, desc[UR4][R8.64+0x580] ;  /* 0x0005800408197981 */ /* 0x000f68000c1e1900 */
[----:B-1----:R-:W4:Y:S04]  /*0320*/  LDG.E R12, desc[UR4][R6.64+0x480] ;  /* 0x00048004060c7981 */ /* 0x002f28000c1e1900 */
[----:B------:R-:W5:Y:S04]  /*0330*/  LDG.E R23, desc[UR4][R6.64+0x580] ;  /* 0x0005800406177981 */ /* 0x000f68000c1e1900 */
[----:B------:R-:W5:Y:S04]  /*0340*/  LDG.E R21, desc[UR4][R8.64+0x600] ;  /* 0x0006000408157981 */ /* 0x000f68000c1e1900 */
[----:B------:R0:W-:Y:S04]  /*0350*/  STS [R0+0x280], R26 ;  /* 0x0002801a00007388 */ /* 0x0001e80000000800 */
[----:B------:R-:W5:Y:S04]  /*0360*/  LDG.E R19, desc[UR4][R8.64+0x680] ;  /* 0x0006800408137981 */ /* 0x000f68000c1e1900 */
[----:B------:R1:W-:Y:S04]  /*0370*/  STS [R4+0x280], R13 ;  /* 0x0002800d04007388 */ /* 0x0003e80000000800 */
[----:B------:R-:W5:Y:S04]  /*0380*/  LDG.E R17, desc[UR4][R8.64+0x700] ;  /* 0x0007000408117981 */ /* 0x000f68000c1e1900 */
[----:B0-----:R-:W5:Y:S04]  /*0390*/  LDG.E R26, desc[UR4][R8.64+0x780] ;  /* 0x00078004081a7981 */ /* 0x001f68000c1e1900 */
[----:B-1----:R-:W5:Y:S04]  /*03a0*/  LDG.E R13, desc[UR4][R6.64+0x680] ;  /* 0x00068004060d7981 */ /* 0x002f68000c1e1900 */
[----:B------:R-:W5:Y:S04]  /*03b0*/  LDG.E R9, desc[UR4][R6.64+0x700] ;  /* 0x0007000406097981 */ /* 0x000f68000c1e1900 */
[----:B------:R-:W5:Y:S04]  /*03c0*/  LDG.E R8, desc[UR4][R6.64+0x780] ;  /* 0x0007800406087981 */ /* 0x000f68000c1e1900 */
[----:B------:R-:W-:Y:S01]  /*03d0*/  STS [R0+0x300], R24 ;  /* 0x0003001800007388 */ /* 0x000fe20000000800 */
[----:B------:R-:W0:Y:S03]  /*03e0*/  LDC.64 R10, c[0x0][0x398] ;  /* 0x0000e600ff0a7b82 */ /* 0x000e260000000a00 */
[----:B---3--:R1:W-:Y:S04]  /*03f0*/  STS [R4+0x300], R15 ;  /* 0x0003000f04007388 */ /* 0x0083e80000000800 */
[----:B--2---:R2:W-:Y:S04]  /*0400*/  STS [R0+0x380], R22 ;  /* 0x0003801600007388 */ /* 0x0045e80000000800 */
[----:B------:R2:W-:Y:S04]  /*0410*/  STS [R4+0x380], R20 ;  /* 0x0003801404007388 */ /* 0x0005e80000000800 */
[----:B------:R2:W-:Y:S04]  /*0420*/  STS [R0+0x400], R18 ;  /* 0x0004001200007388 */ /* 0x0005e80000000800 */
[----:B------:R2:W-:Y:S04]  /*0430*/  STS [R4+0x400], R16 ;  /* 0x0004001004007388 */ /* 0x0005e80000000800 */
[----:B------:R2:W-:Y:S04]  /*0440*/  STS [R0+0x480], R14 ;  /* 0x0004800e00007388 */ /* 0x0005e80000000800 */
[----:B----4-:R2:W-:Y:S04]  /*0450*/  STS [R4+0x480], R12 ;  /* 0x0004800c04007388 */ /* 0x0105e80000000800 */
[----:B------:R2:W-:Y:S04]  /*0460*/  STS [R0+0x500], R29 ;  /* 0x0005001d00007388 */ /* 0x0005e80000000800 */
[----:B------:R2:W-:Y:S04]  /*0470*/  STS [R4+0x500], R27 ;  /* 0x0005001b04007388 */ /* 0x0005e80000000800 */
[----:B-----5:R2:W-:Y:S04]  /*0480*/  STS [R0+0x580], R25 ;  /* 0x0005801900007388 */ /* 0x0205e80000000800 */
[----:B------:R2:W-:Y:S04]  /*0490*/  STS [R4+0x580], R23 ;  /* 0x0005801704007388 */ /* 0x0005e80000000800 */
[----:B------:R2:W-:Y:S04]  /*04a0*/  STS [R0+0x600], R21 ;  /* 0x0006001500007388 */ /* 0x0005e80000000800 */
[----:B------:R2:W-:Y:S04]  /*04b0*/  STS [R4+0x600], R28 ;  /* 0x0006001c04007388 */ /* 0x0005e80000000800 */
[----:B------:R2:W-:Y:S04]  /*04c0*/  STS [R0+0x680], R19 ;  /* 0x0006801300007388 */ /* 0x0005e80000000800 */
[----:B------:R2:W-:Y:S04]  /*04d0*/  STS [R4+0x680], R13 ;  /* 0x0006800d04007388 */ /* 0x0005e80000000800 */
[----:B------:R2:W-:Y:S04]  /*04e0*/  STS [R0+0x700], R17 ;  /* 0x0007001100007388 */ /* 0x0005e80000000800 */
[----:B------:R2:W-:Y:S04]  /*04f0*/  STS [R4+0x700], R9 ;  /* 0x0007000904007388 */ /* 0x0005e80000000800 */
[----:B------:R2:W-:Y:S04]  /*0500*/  STS [R0+0x780], R26 ;  /* 0x0007801a00007388 */ /* 0x0005e80000000800 */
[----:B------:R2:W-:Y:S01]  /*0510*/  STS [R4+0x780], R8 ;  /* 0x0007800804007388 */ /* 0x0005e20000000800 */
[----:B------:R-:W-:Y:S06]  /*0520*/  BAR.SYNC.DEFER_BLOCKING 0x0 ;  /* 0x0000000000007b1d */ /* 0x000fec0000010000 */
[----:B0-----:R-:W3:Y:S01]  /*0530*/  LDG.E R10, desc[UR4][R10.64] ;  /* 0x000000040a0a7981 */ /* 0x001ee2000c1e1900 */
[----:B------:R-:W0:Y:S01]  /*0540*/  S2R R7, SR_CTAID.X ;  /* 0x0000000000077919 */ /* 0x000e220000002500 */
[----:B-1----:R-:W-:Y:S01]  /*0550*/  HFMA2 R15, -RZ, RZ, 0, 0 ;  /* 0x00000000ff0f7431 */ /* 0x002fe200000001ff */
[----:B---3--:R-:W-:-:S04]  /*0560*/  IADD3 R6, PT, PT, R10, -UR6, RZ ;  /* 0x800000060a067c10 */ /* 0x008fc8000fffe0ff */
[----:B------:R-:W-:-:S13]  /*0570*/  ISETP.GE.AND P0, PT, R6, -0x3, PT ;  /* 0xfffffffd0600780c */ /* 0x000fda0003f06270 */
[----:B0-2---:R-:W-:Y:S05]  /*0580*/  @!P0 BRA `(.L_x_0) ;  /* 0x00000008002c8947 */ /* 0x005fea0003800000 */
[----:B------:R-:W-:Y:S02]  /*0590*/  SHF.R.S32.HI R9, RZ, 0x1f, R6 ;  /* 0x0000001fff097819 */ /* 0x000fe40000011406 */
[----:B------:R-:W-:Y:S02]  /*05a0*/  LEA R18, R7, R2, 0x5 ;  /* 0x0000000207127211 */ /* 0x000fe400078e28ff */
[----:B------:R-:W-:Y:S02]  /*05b0*/  LEA.HI R4, R9, R6, RZ, 0x2 ;  /* 0x0000000609047211 */ /* 0x000fe400078f10ff */
[----:B------:R-:W-:Y:S02]  /*05c0*/  MOV R15, RZ ;  /* 0x000000ff000f7202 */ /* 0x000fe40000000f00 */
[----:B------:R-:W-:Y:S02]  /*05d0*/  SHF.R.S32.HI R4, RZ, 0x2, R4 ;  /* 0x00000002ff047819 */ /* 0x000fe40000011404 */
[----:B------:R-:W-:-:S02]  /*05e0*/  MOV R22, RZ ;  /* 0x000000ff00167202 */ /* 0x000fc40000000f00 */
[C---:B------:R-:W-:Y:S02]  /*05f0*/  ISETP.GE.U32.AND P1, PT, R4.reuse, 0x7, PT ;  /* 0x000000070400780c */ /* 0x040fe40003f26070 */
[----:B------:R-:W-:-:S04]  /*0600*/  IADD3 R6, PT, PT, R4, 0x1, RZ ;  /* 0x0000000104067810 */ /* 0x000fc80007ffe0ff */
[----:B------:R-:W-:-:S04]  /*0610*/  LOP3.LUT R16, R6, 0x7, RZ, 0xc0, !PT ;  /* 0x0000000706107812 */ /* 0x000fc800078ec0ff */
[----:B------:R-:W-:-:S03]  /*0620*/  ISETP.NE.AND P0, PT, R16, RZ, PT ;  /* 0x000000ff1000720c */ /* 0x000fc60003f05270 */
[----:B------:R-:W-:Y:S10]  /*0630*/  @!P1 BRA `(.L_x_1) ;  /* 0x0000000000f09947 */ /* 0x000ff40003800000 */
[----:B------:R-:W0:Y:S01]  /*0640*/  LDC.64 R20, c[0x0][0x380] ;  /* 0x0000e000ff147b82 */ /* 0x000e220000000a00 */
[----:B------:R-:W-:Y:S02]  /*0650*/  LOP3.LUT R22, R6, 0xfffffff8, RZ, 0xc0, !PT ;  /* 0xfffffff806167812 */ /* 0x000fe400078ec0ff */
[----:B------:R-:W-:Y:S02]  /*0660*/  IADD3 R17, PT, PT, R5, 0x10, RZ ;  /* 0x0000001005117810 */ /* 0x000fe40007ffe0ff */
[----:B------:R-:W-:Y:S02]  /*0670*/  MOV R15, RZ ;  /* 0x000000ff000f7202 */ /* 0x000fe40000000f00 */
[----:B------:R-:W-:-:S07]  /*0680*/  IADD3 R0, PT, PT, -R22, RZ, RZ ;  /* 0x000000ff16007210 */ /* 0x000fce0007ffe1ff */
.L_x_2:
[----:B------:R-:W-:-:S05]  /*0690*/  LEA R29, R3, R17, 0x2 ;  /* 0x00000011031d7211 */ /* 0x000fca00078e10ff */
[----:B------:R-:W1:Y:S04]  /*06a0*/  LDS R10, [R29+-0x10] ;  /* 0xfffff0001d0a7984 */ /* 0x000e680000000800 */
[----:B------:R-:W2:Y:S04]  /*06b0*/  LDS R11, [R29+-0xc] ;  /* 0xfffff4001d0b7984 */ /* 0x000ea80000000800 */
[----:B------:R-:W3:Y:S04]  /*06c0*/  LDS R25, [R29+-0x8] ;  /* 0xfffff8001d197984 */ /* 0x000ee80000000800 */
[----:B------:R-:W4:Y:S04]  /*06d0*/  LDS R28, [R29+-0x4] ;  /* 0xfffffc001d1c7984 */ /* 0x000f280000000800 */
[----:B------:R-:W5:Y:S04]  /*06e0*/  LDS R23, [R29] ;  /* 0x000000001d177984 */ /* 0x000f680000000800 */
[----:B------:R-:W5:Y:S04]  /*06f0*/  LDS R24, [R29+0x4] ;  /* 0x000004001d187984 */ /* 0x000f680000000800 */
[----:B------:R-:W5:Y:S01]  /*0700*/  LDS R19, [R29+0x8] ;  /* 0x000008001d137984 */ /* 0x000f620000000800 */
[----:B-1----:R-:W1:Y:S02]  /*0710*/  F2I.TRUNC.NTZ R10, R10 ;  /* 0x0000000a000a7305 */ /* 0x002e64000020f100 */
[----:B-1----:R-:W-:-:S04]  /*0720*/  IMAD R9, R10, R3, R18 ;  /* 0x000000030a097224 */ /* 0x002fc800078e0212 */
[----:B0-----:R-:W-:-:S05]  /*0730*/  IMAD.WIDE R8, R9, 0x4, R20 ;  /* 0x0000000409087825 */ /* 0x001fca00078e0214 */
[----:B------:R0:W5:Y:S01]  /*0740*/  LDG.E R14, desc[UR4][R8.64] ;  /* 0x00000004080e7981 */ /* 0x000162000c1e1900 */
[----:B--2---:R-:W1:Y:S08]  /*0750*/  F2I.TRUNC.NTZ R11, R11 ;  /* 0x0000000b000b7305 */ /* 0x004e70000020f100 */
[----:B---3--:R-:W2:Y:S01]  /*0760*/  F2I.TRUNC.NTZ R25, R25 ;  /* 0x0000001900197305 */ /* 0x008ea2000020f100 */
[----:B-1----:R-:W-:-:S02]  /*0770*/  IMAD R13, R11, R3, R18 ;  /* 0x000000030b0d7224 */ /* 0x002fc400078e0212 */
[----:B0-----:R-:W0:Y:S02]  /*0780*/  LDS.128 R8, [R17+-0x10] ;  /* 0xfffff00011087984 */ /* 0x001e240000000c00 */
[----:B------:R-:W-:-:S04]  /*0790*/  IMAD.WIDE R12, R13, 0x4, R20 ;  /* 0x000000040d0c7825 */ /* 0x000fc800078e0214 */
[-C--:B--2---:R-:W-:Y:S02]  /*07a0*/  IMAD R27, R25, R3.reuse, R18 ;  /* 0x00000003191b7224 */ /* 0x084fe400078e0212 */
[----:B------:R-:W1:Y:S02]  /*07b0*/  LDS R25, [R29+0xc] ;  /* 0x00000c001d197984 */ /* 0x000e640000000800 */
[----:B------:R-:W-:Y:S02]  /*07c0*/  IMAD.WIDE R26, R27, 0x4, R20 ;  /* 0x000000041b1a7825 */ /* 0x000fe400078e0214 */
[----:B------:R-:W2:Y:S04]  /*07d0*/  LDG.E R12, desc[UR4][R12.64] ;  /* 0x000000040c0c7981 */ /* 0x000ea8000c1e1900 */
[----:B------:R3:W2:Y:S01]  /*07e0*/  LDG.E R13, desc[UR4][R26.64] ;  /* 0x000000041a0d7981 */ /* 0x0006a2000c1e1900 */
[----:B----4-:R-:W-:Y:S08]  /*07f0*/  F2I.TRUNC.NTZ R28, R28 ;  /* 0x0000001c001c7305 */ /* 0x010ff0000020f100 */
[----:B-----5:R-:W3:Y:S08]  /*0800*/  F2I.TRUNC.NTZ R23, R23 ;  /* 0x0000001700177305 */ /* 0x020ef0000020f100 */
[----:B------:R-:W-:Y:S01]  /*0810*/  F2I.TRUNC.NTZ R24, R24 ;  /* 0x0000001800187305 */ /* 0x000fe2000020f100 */
[----:B---3--:R-:W-:-:S07]  /*0820*/  IMAD R27, R23, R3, R18 ;  /* 0x00000003171b7224 */ /* 0x008fce00078e0212 */
[----:B------:R-:W3:Y:S01]  /*0830*/  F2I.TRUNC.NTZ R19, R19 ;  /* 0x0000001300137305 */ /* 0x000ee2000020f100 */
[----:B------:R-:W-:-:S04]  /*0840*/  IMAD.WIDE R26, R27, 0x4, R20 ;  /* 0x000000041b1a7825 */ /* 0x000fc800078e0214 */
[----:B---3--:R-:W-:Y:S02]  /*0850*/  IMAD R23, R19, R3, R18 ;  /* 0x0000000313177224 */ /* 0x008fe400078e0212 */
[----:B------:R3:W4:Y:S02]  /*0860*/  LDG.E R19, desc[UR4][R26.64] ;  /* 0x000000041a137981 */ /* 0x000724000c1e1900 */
[----:B---3--:R-:W-:-:S05]  /*0870*/  IMAD.WIDE R26, R23, 0x4, R20 ;  /* 0x00000004171a7825 */ /* 0x008fca00078e0214 */
[----:B------:R-:W3:Y:S01]  /*0880*/  LDG.E R23, desc[UR4][R26.64] ;  /* 0x000000041a177981 */ /* 0x000ee2000c1e1900 */
[----:B0-----:R-:W-:Y:S01]  /*0890*/  FFMA R15, R14, R8, R15 ;  /* 0x000000080e0f7223 */ /* 0x001fe2000000000f */
[----:B------:R-:W-:Y:S01]  /*08a0*/  IMAD R8, R28, R3, R18 ;  /* 0x000000031c087224 */ /* 0x000fe200078e0212 */
[----:B-1----:R0:W1:Y:S03]  /*08b0*/  F2I.TRUNC.NTZ R14, R25 ;  /* 0x00000019000e7305 */ /* 0x002066000020f100 */
[----:B------:R-:W-:-:S05]  /*08c0*/  IMAD.WIDE R28, R8, 0x4, R20 ;  /* 0x00000004081c7825 */ /* 0x000fca00078e0214 */
[----:B------:R5:W4:Y:S01]  /*08d0*/  LDG.E R8, desc[UR4][R28.64] ;  /* 0x000000041c087981 */ /* 0x000b22000c1e1900 */
[----:B0-----:R-:W-:-:S04]  /*08e0*/  IMAD R25, R24, R3, R18 ;  /* 0x0000000318197224 */ /* 0x001fc800078e0212 */
[----:B------:R-:W-:-:S04]  /*08f0*/  IMAD.WIDE R24, R25, 0x4, R20 ;  /* 0x0000000419187825 */ /* 0x000fc800078e0214 */
[----:B-1----:R-:W-:Y:S02]  /*0900*/  IMAD R14, R14, R3, R18 ;  /* 0x000000030e0e7224 */ /* 0x002fe400078e0212 */
[----:B------:R-:W3:Y:S02]  /*0910*/  LDG.E R24, desc[UR4][R24.64] ;  /* 0x0000000418187981 */ /* 0x000ee4000c1e1900 */
[----:B-----5:R-:W-:-:S06]  /*0920*/  IMAD.WIDE R28, R14, 0x4, R20 ;  /* 0x000000040e1c7825 */ /* 0x020fcc00078e0214 */
[----:B------:R-:W5:Y:S01]  /*0930*/  LDG.E R28, desc[UR4][R28.64] ;  /* 0x000000041c1c7981 */ /* 0x000f62000c1e1900 */
[----:B--2---:R-:W-:-:S04]  /*0940*/  FFMA R12, R12, R9, R15 ;  /* 0x000000090c0c7223 */ /* 0x004fc8000000000f */
[----:B------:R-:W-:Y:S02]  /*0950*/  FFMA R9, R13, R10, R12 ;  /* 0x0000000a0d097223 */ /* 0x000fe4000000000c */
[----:B------:R0:W1:Y:S01]  /*0960*/  LDS.128 R12, [R17] ;  /* 0x00000000110c7984 */ /* 0x0000620000000c00 */
[----:B------:R-:W-:-:S04]  /*0970*/  IADD3 R0, PT, PT, R0, 0x8, RZ ;  /* 0x0000000800007810 */ /* 0x000fc80007ffe0ff */
[----:B------:R-:W-:Y:S02]  /*0980*/  ISETP.NE.AND P1, PT, R0, RZ, PT ;  /* 0x000000ff0000720c */ /* 0x000fe40003f25270 */
[----:B0-----:R-:W-:Y:S01]  /*0990*/  IADD3 R17, PT, PT, R17, 0x20, RZ ;  /* 0x0000002011117810 */ /* 0x001fe20007ffe0ff */
[----:B----4-:R-:W-:-:S04]  /*09a0*/  FFMA R8, R8, R11, R9 ;  /* 0x0000000b08087223 */ /* 0x010fc80000000009 */
[----:B-1----:R-:W-:-:S04]  /*09b0*/  FFMA R19, R19, R12, R8 ;  /* 0x0000000c13137223 */ /* 0x002fc80000000008 */
[----:B---3--:R-:W-:-:S04]  /*09c0*/  FFMA R24, R24, R13, R19 ;  /* 0x0000000d18187223 */ /* 0x008fc80000000013 */
[----:B------:R-:W-:-:S04]  /*09d0*/  FFMA R23, R23, R14, R24 ;  /* 0x0000000e17177223 */ /* 0x000fc80000000018 */
[----:B-----5:R-:W-:Y:S01]  /*09e0*/  FFMA R15, R28, R15, R23 ;  /* 0x0000000f1c0f7223 */ /* 0x020fe20000000017 */
[----:B------:R-:W-:Y:S06]  /*09f0*/  @P1 BRA `(.L_x_2) ;  /* 0xfffffffc00241947 */ /* 0x000fec000383ffff */
.L_x_1:
[----:B------:R-:W-:Y:S05]  /*0a00*/  @!P0 BRA `(.L_x_0) ;  /* 0x00000004000c8947 */ /* 0x000fea0003800000 */
[----:B------:R-:W-:Y:S02]  /*0a10*/  ISETP.GE.U32.AND P0, PT, R16, 0x4, PT ;  /* 0x000000041000780c */ /* 0x000fe40003f06070 */
[----:B------:R-:W-:-:S11]  /*0a20*/  LOP3.LUT P1, R6, R6, 0x3, RZ, 0xc0, !PT ;  /* 0x0000000306067812 */ /* 0x000fd6000782c0ff */
[----:B------:R-:W-:Y:S05]  /*0a30*/  @!P0 BRA `(.L_x_3) ;  /* 0x00000000007c8947 */ /* 0x000fea0003800000 */
[----:B------:R-:W-:Y:S01]  /*0a40*/  IADD3 R0, PT, PT, R22, R3, RZ ;  /* 0x0000000316007210 */ /* 0x000fe20007ffe0ff */
[----:B------:R-:W0:Y:S03]  /*0a50*/  LDC.64 R8, c[0x0][0x380] ;  /* 0x0000e000ff087b82 */ /* 0x000e260000000a00 */
[----:B------:R-:W-:-:S05]  /*0a60*/  LEA R0, R0, R5, 0x2 ;  /* 0x0000000500007211 */ /* 0x000fca00078e10ff */
[----:B------:R-:W1:Y:S04]  /*0a70*/  LDS R10, [R0] ;  /* 0x00000000000a7984 */ /* 0x000e680000000800 */
[----:B------:R-:W2:Y:S04]  /*0a80*/  LDS R12, [R0+0x4] ;  /* 0x00000400000c7984 */ /* 0x000ea80000000800 */
[----:B------:R-:W3:Y:S04]  /*0a90*/  LDS R13, [R0+0x8] ;  /* 0x00000800000d7984 */ /* 0x000ee80000000800 */
[----:B------:R-:W4:Y:S01]  /*0aa0*/  LDS R14, [R0+0xc] ;  /* 0x00000c00000e7984 */ /* 0x000f220000000800 */
[----:B-1----:R-:W1:Y:S08]  /*0ab0*/  F2I.TRUNC.NTZ R10, R10 ;  /* 0x0000000a000a7305 */ /* 0x002e70000020f100 */
[----:B--2---:R-:W2:Y:S01]  /*0ac0*/  F2I.TRUNC.NTZ R12, R12 ;  /* 0x0000000c000c7305 */ /* 0x004ea2000020f100 */
[----:B-1----:R-:W-:-:S07]  /*0ad0*/  IMAD R17, R10, R3, R18 ;  /* 0x000000030a117224 */ /* 0x002fce00078e0212 */
[----:B---3--:R-:W1:Y:S01]  /*0ae0*/  F2I.TRUNC.NTZ R13, R13 ;  /* 0x0000000d000d7305 */ /* 0x008e62000020f100 */
[----:B0-----:R-:W-:-:S04]  /*0af0*/  IMAD.WIDE R16, R17, 0x4, R8 ;  /* 0x0000000411107825 */ /* 0x001fc800078e0208 */
[----:B--2---:R-:W-:-:S03]  /*0b00*/  IMAD R21, R12, R3, R18 ;  /* 0x000000030c157224 */ /* 0x004fc600078e0212 */
[----:B----4-:R-:W0:Y:S01]  /*0b10*/  F2I.TRUNC.NTZ R14, R14 ;  /* 0x0000000e000e7305 */ /* 0x010e22000020f100 */
[----:B------:R-:W2:Y:S01]  /*0b20*/  LDG.E R16, desc[UR4][R16.64] ;  /* 0x0000000410107981 */ /* 0x000ea2000c1e1900 */
[----:B------:R-:W-:-:S04]  /*0b30*/  IMAD.WIDE R20, R21, 0x4, R8 ;  /* 0x0000000415147825 */ /* 0x000fc800078e0208 */
[----:B-1----:R-:W-:Y:S02]  /*0b40*/  IMAD R11, R13, R3, R18 ;  /* 0x000000030d0b7224 */ /* 0x002fe400078e0212 */
[----:B------:R-:W3:Y:S02]  /*0b50*/  LDG.E R21, desc[UR4][R20.64] ;  /* 0x0000000414157981 */ /* 0x000ee4000c1e1900 */
[----:B------:R-:W-:-:S04]  /*0b60*/  IMAD.WIDE R10, R11, 0x4, R8 ;  /* 0x000000040b0a7825 */ /* 0x000fc800078e0208 */
[----:B0-----:R-:W-:Y:S02]  /*0b70*/  IMAD R25, R14, R3, R18 ;  /* 0x000000030e197224 */ /* 0x001fe400078e0212 */
[----:B------:R-:W4:Y:S02]  /*0b80*/  LDG.E R10, desc[UR4][R10.64] ;  /* 0x000000040a0a7981 */ /* 0x000f24000c1e1900 */
[----:B------:R-:W-:-:S06]  /*0b90*/  IMAD.WIDE R24, R25, 0x4, R8 ;  /* 0x0000000419187825 */ /* 0x000fcc00078e0208 */
[----:B------:R-:W5:Y:S01]  /*0ba0*/  LDG.E R25, desc[UR4][R24.64] ;  /* 0x0000000418197981 */ /* 0x000f62000c1e1900 */
[----:B------:R-:W-:-:S05]  /*0bb0*/  LEA R0, R22, R5, 0x2 ;  /* 0x0000000516007211 */ /* 0x000fca00078e10ff */
[----:B------:R-:W2:Y:S04]  /*0bc0*/  LDS.64 R8, [R0] ;  /* 0x0000000000087984 */ /* 0x000ea80000000a00 */
[----:B------:R-:W4:Y:S01]  /*0bd0*/  LDS.64 R12, [R0+0x8] ;  /* 0x00000800000c7984 */ /* 0x000f220000000a00 */
[----:B------:R-:W-:Y:S01]  /*0be0*/  IADD3 R22, PT, PT, R22, 0x4, RZ ;  /* 0x0000000416167810 */ /* 0x000fe20007ffe0ff */
[----:B--2---:R-:W-:-:S04]  /*0bf0*/  FFMA R8, R16, R8, R15 ;  /* 0x0000000810087223 */ /* 0x004fc8000000000f */
[----:B---3--:R-:W-:-:S04]  /*0c00*/  FFMA R9, R21, R9, R8 ;  /* 0x0000000915097223 */ /* 0x008fc80000000008 */
[----:B----4-:R-:W-:-:S04]  /*0c10*/  FFMA R12, R10, R12, R9 ;  /* 0x0000000c0a0c7223 */ /* 0x010fc80000000009 */
[----:B-----5:R-:W-:-:S07]  /*0c20*/  FFMA R15, R25, R13, R12 ;  /* 0x0000000d190f7223 */ /* 0x020fce000000000c */
.L_x_3:
[----:B------:R-:W-:Y:S05]  /*0c30*/  @!P1 BRA `(.L_x_0) ;  /* 0x0000000000809947 */ /* 0x000fea0003800000 */
[----:B------:R-:W-:Y:S02]  /*0c40*/  ISETP.NE.AND P0, PT, R6, 0x1, PT ;  /* 0x000000010600780c */ /* 0x000fe40003f05270 */
[----:B------:R-:W-:-:S04]  /*0c50*/  LOP3.LUT R4, R4, 0x1, RZ, 0xc0, !PT ;  /* 0x0000000104047812 */ /* 0x000fc800078ec0ff */
[----:B------:R-:W-:-:S07]  /*0c60*/  ISETP.NE.U32.AND P1, PT, R4, 0x1, PT ;  /* 0x000000010400780c */ /* 0x000fce0003f25070 */
[----:B------:R-:W-:Y:S01]  /*0c70*/  @P0 IADD3 R0, PT, PT, R22, R3, RZ ;  /* 0x0000000316000210 */ /* 0x000fe20007ffe0ff */
[----:B------:R-:W0:Y:S03]  /*0c80*/  @P0 LDC.64 R10, c[0x0][0x380] ;  /* 0x0000e000ff0a0b82 */ /* 0x000e260000000a00 */
[-C--:B------:R-:W-:Y:S02]  /*0c90*/  @P0 LEA R14, R0, R5.reuse, 0x2 ;  /* 0x00000005000e0211 */ /* 0x080fe400078e10ff */
[C---:B------:R-:W-:Y:S02]  /*0ca0*/  @P0 LEA R0, R22.reuse, R5, 0x2 ;  /* 0x0000000516000211 */ /* 0x040fe400078e10ff */
[----:B------:R-:W-:Y:S01]  /*0cb0*/  @P0 IADD3 R22, PT, PT, R22, 0x2, RZ ;  /* 0x0000000216160810 */ /* 0x000fe20007ffe0ff */
[----:B------:R-:W1:Y:S01]  /*0cc0*/  @P0 LDS R16, [R14] ;  /* 0x000000000e100984 */ /* 0x000e620000000800 */
[----:B------:R-:W2:Y:S02]  /*0cd0*/  @P1 LDC.64 R8, c[0x0][0x380] ;  /* 0x0000e000ff081b82 */ /* 0x000ea40000000a00 */
[----:B------:R-:W-:Y:S01]  /*0ce0*/  @P1 IADD3 R4, PT, PT, R22, R3, RZ ;  /* 0x0000000316041210 */ /* 0x000fe20007ffe0ff */
[----:B------:R-:W3:Y:S03]  /*0cf0*/  @P0 LDS R17, [R14+0x4] ;  /* 0x000004000e110984 */ /* 0x000ee60000000800 */
[----:B------:R-:W-:-:S06]  /*0d00*/  @P1 LEA R4, R4, R5, 0x2 ;  /* 0x0000000504041211 */ /* 0x000fcc00078e10ff */
[----:B------:R-:W4:Y:S01]  /*0d10*/  @P1 LDS R4, [R4] ;  /* 0x0000000004041984 */ /* 0x000f220000000800 */
[----:B-1----:R-:W1:Y:S08]  /*0d20*/  @P0 F2I.TRUNC.NTZ R16, R16 ;  /* 0x0000001000100305 */ /* 0x002e70000020f100 */
[----:B---3--:R-:W3:Y:S01]  /*0d30*/  @P0 F2I.TRUNC.NTZ R17, R17 ;  /* 0x0000001100110305 */ /* 0x008ee2000020f100 */
[----:B-1----:R-:W-:-:S07]  /*0d40*/  @P0 IMAD R13, R16, R3, R18 ;  /* 0x00000003100d0224 */ /* 0x002fce00078e0212 */
[----:B----4-:R-:W1:Y:S01]  /*0d50*/  @P1 F2I.TRUNC.NTZ R6, R4 ;  /* 0x0000000400061305 */ /* 0x010e62000020f100 */
[----:B0-----:R-:W-:-:S04]  /*0d60*/  @P0 IMAD.WIDE R12, R13, 0x4, R10 ;  /* 0x000000040d0c0825 */ /* 0x001fc800078e020a */
[-C--:B---3--:R-:W-:Y:S02]  /*0d70*/  @P0 IMAD R19, R17, R3.reuse, R18 ;  /* 0x0000000311130224 */ /* 0x088fe400078e0212 */
[----:B------:R-:W3:Y:S02]  /*0d80*/  @P0 LDG.E R12, desc[UR4][R12.64] ;  /* 0x000000040c0c0981 */ /* 0x000ee4000c1e1900 */
[----:B------:R-:W-:Y:S02]  /*0d90*/  @P0 IMAD.WIDE R10, R19, 0x4, R10 ;  /* 0x00000004130a0825 */ /* 0x000fe400078e020a */
[----:B------:R-:W3:Y:S02]  /*0da0*/  @P0 LDS.64 R16, [R0] ;  /* 0x0000000000100984 */ /* 0x000ee40000000a00 */
[----:B-1----:R-:W-:Y:S02]  /*0db0*/  @P1 IMAD R3, R6, R3, R18 ;  /* 0x0000000306031224 */ /* 0x002fe400078e0212 */
[----:B------:R-:W4:Y:S02]  /*0dc0*/  @P0 LDG.E R11, desc[UR4][R10.64] ;  /* 0x000000040a0b0981 */ /* 0x000f24000c1e1900 */
[----:B--2---:R-:W-:-:S06]  /*0dd0*/  @P1 IMAD.WIDE R8, R3, 0x4, R8 ;  /* 0x0000000403081825 */ /* 0x004fcc00078e0208 */
[----:B------:R-:W2:Y:S01]  /*0de0*/  @P1 LDG.E R8, desc[UR4][R8.64] ;  /* 0x0000000408081981 */ /* 0x000ea2000c1e1900 */
[----:B------:R-:W-:-:S06]  /*0df0*/  @P1 LEA R5, R22, R5, 0x2 ;  /* 0x0000000516051211 */ /* 0x000fcc00078e10ff */
[----:B------:R-:W2:Y:S01]  /*0e00*/  @P1 LDS R5, [R5] ;  /* 0x0000000005051984 */ /* 0x000ea20000000800 */
[----:B---3--:R-:W-:-:S04]  /*0e10*/  @P0 FFMA R16, R12, R16, R15 ;  /* 0x000000100c100223 */ /* 0x008fc8000000000f */
[----:B----4-:R-:W-:-:S04]  /*0e20*/  @P0 FFMA R15, R11, R17, R16 ;  /* 0x000000110b0f0223 */ /* 0x010fc80000000010 */
[----:B--2---:R-:W-:-:S07]  /*0e30*/  @P1 FFMA R15, R8, R5, R15 ;  /* 0x00000005080f1223 */ /* 0x004fce000000000f */
.L_x_0:
[----:B------:R-:W0:Y:S01]  /*0e40*/  LDC.64 R4, c[0x0][0x390] ;  /* 0x0000e400ff047b82 */ /* 0x000e220000000a00 */
[----:B------:R-:W-:-:S05]  /*0e50*/  LEA R3, R7, R2, 0x5 ;  /* 0x0000000207037211 */ /* 0x000fca00078e28ff */
[----:B0-----:R-:W-:-:S05]  /*0e60*/  IMAD.WIDE.U32 R2, R3, 0x4, R4 ;  /* 0x0000000403027825 */ /* 0x001fca00078e0004 */
[----:B------:R-:W-:Y:S01]  /*0e70*/  STG.E desc[UR4][R2.64], R15 ;  /* 0x0000000f02007986 */ /* 0x000fe2000c101904 */
[----:B------:R-:W-:Y:S05]  /*0e80*/  EXIT ;  /* 0x000000000000794d */ /* 0x000fea0003800000 */
.L_x_4:
[----:B------:R-:W-:-:S00]  /*0e90*/  BRA `(.L_x_4) ;  /* 0xfffffffc00fc7947 */ /* 0x000fc0000383ffff */
[----:B------:R-:W-:-:S00]  /*0ea0*/  NOP ;  /* 0x0000000000007918 */ /* 0x000fc00000000000 */
        /* <DEDUP_REMOVED lines=13> */
.L_x_6:


//--------------------- .text._Z9SSTVectorPfPii   --------------------------
	.section	.text._Z9SSTVectorPfPii,"ax",@progbits
	.align	128
        .global         _Z9SSTVectorPfPii
        .type           _Z9SSTVectorPfPii,@function
        .size           _Z9SSTVectorPfPii,(.L_x_7 - _Z9SSTVectorPfPii)
        .other          _Z9SSTVectorPfPii,@"STO_CUDA_ENTRY STV_DEFAULT"
_Z9SSTVectorPfPii:
.text._Z9SSTVectorPfPii:
[----:B------:R-:W0:Y:S01]  /*0000*/  LDC R1, c[0x0][0x37c] ;  /* 0x0000df00ff017b82 */ /* 0x000e220000000800 */
[----:B------:R-:W1:Y:S01]  /*0010*/  S2R R0, SR_TID.X ;  /* 0x0000000000007919 */ /* 0x000e620000002100 */
[----:B------:R-:W1:Y:S02]  /*0020*/  LDCU UR4, c[0x0][0x390] ;  /* 0x00007200ff0477ac */ /* 0x000e640008000800 */
[----:B-1----:R-:W-:-:S13]  /*0030*/  ISETP.GE.AND P0, PT, R0, UR4, PT ;  /* 0x0000000400007c0c */ /* 0x002fda000bf06270 */
[----:B------:R-:W-:Y:S05]  /*0040*/  @P0 EXIT ;  /* 0x000000000000094d */ /* 0x000fea0003800000 */
[----:B------:R-:W-:-:S13]  /*0050*/  ISETP.NE.AND P0, PT, R0, RZ, PT ;  /* 0x000000ff0000720c */ /* 0x000fda0003f05270 */
[----:B------:R-:W-:Y:S05]  /*0060*/  @!P0 EXIT ;  /* 0x000000000000894d */ /* 0x000fea0003800000 */
[----:B------:R-:W0:Y:S01]  /*0070*/  LDC.64 R2, c[0x0][0x388] ;  /* 0x0000e200ff027b82 */ /* 0x000e220000000a00 */
[----:B------:R-:W0:Y:S02]  /*0080*/  LDCU.64 UR4, c[0x0][0x358] ;  /* 0x00006b00ff0477ac */ /* 0x000e240008000a00 */
[----:B0-----:R-:W-:Y:S01]  /*0090*/  STG.E desc[UR4][R2.64], R1 ;  /* 0x0000000102007986 */ /* 0x001fe2000c101904 */
[----:B------:R-:W-:Y:S05]  /*00a0*/  EXIT ;  /* 0x000000000000794d */ /* 0x000fea0003800000 */
.L_x_5:
        /* <DEDUP_REMOVED lines=13> */
.L_x_7:


//--------------------- .nv.shared._Z4DMSVPfS_S_Pii --------------------------
	.section	.nv.shared._Z4DMSVPfS_S_Pii,"aw",@nobits
	.sectionflags	@""
	.align	4
.nv.shared._Z4DMSVPfS_S_Pii:
	.zero		5120


//--------------------- .nv.shared.reserved.0     --------------------------
	.section	.nv.shared.reserved.0,"aw",@nobits
	.weak		__nv_reservedSMEM_offset_0_alias
	.size		__nv_reservedSMEM_offset_0_alias, 0, 64
	.other		__nv_reservedSMEM_offset_0_alias,@"STO_CUDA_RESERVED_SHARED STV_DEFAULT"
__nv_reservedSMEM_offset_0_alias:
	.zero		0
	.zero		64


//--------------------- .nv.constant0._Z4DMSVPfS_S_Pii --------------------------
	.section	.nv.constant0._Z4DMSVPfS_S_Pii,"a",@progbits
	.sectionflags	@""
	.align	4
.nv.constant0._Z4DMSVPfS_S_Pii:
	.zero		932


//--------------------- .nv.constant0._Z9SSTVectorPfPii --------------------------
	.section	.nv.constant0._Z9SSTVectorPfPii,"a",@progbits
	.sectionflags	@""
	.align	4
.nv.constant0._Z9SSTVectorPfPii:
	.zero		916


//--------------------- SYMBOLS --------------------------

	.type		.nv.reservedSmem.offset0,@object
	.size		.nv.reservedSmem.offset0,0x4
	.type		.nv.reservedSmem.cap,@object
	.size		.nv.reservedSmem.cap,0x4
